	.headerflags	@"EF_CUDA_TEXMODE_UNIFIED EF_CUDA_64BIT_ADDRESS EF_CUDA_ACCELERATORS EF_CUDA_SM90 EF_CUDA_VIRTUAL_SM(EF_CUDA_SM90)"
	.elftype	@"ET_EXEC"


//--------------------- .nv.info                  --------------------------
	.section	.nv.info,"",@"SHT_CUDA_INFO"
	.align	4


	//----- nvinfo : EIATTR_REGCOUNT
	.align		4
        /*0000*/ 	.byte	0x04, 0x2f
        /*0002*/ 	.short	(.L_1 - .L_0)
	.align		4
.L_0:
        /*0004*/ 	.word	index@(triton_poi_fused_add_convolution_7)
        /*0008*/ 	.word	0x0000000e


	//----- nvinfo : EIATTR_MIN_STACK_SIZE
	.align		4
.L_1:
        /*000c*/ 	.byte	0x04, 0x12
        /*000e*/ 	.short	(.L_3 - .L_2)
	.align		4
.L_2:
        /*0010*/ 	.word	index@(triton_poi_fused_add_convolution_7)
        /*0014*/ 	.word	0x00000000


	//----- nvinfo : EIATTR_FRAME_SIZE
	.align		4
.L_3:
        /*0018*/ 	.byte	0x04, 0x11
        /*001a*/ 	.short	(.L_5 - .L_4)
	.align		4
.L_4:
        /*001c*/ 	.word	index@(triton_poi_fused_add_convolution_7)
        /*0020*/ 	.word	0x00000000


	//----- nvinfo : EIATTR_MIN_STACK_SIZE
	.align		4
.L_5:
        /*0024*/ 	.byte	0x04, 0x12
        /*0026*/ 	.short	(.L_7 - .L_6)
	.align		4
.L_6:
        /*0028*/ 	.word	index@(triton_poi_fused_add_convolution_7)
        /*002c*/ 	.word	0x00000000
.L_7:


//--------------------- .nv.info.triton_poi_fused_add_convolution_7 --------------------------
	.section	.nv.info.triton_poi_fused_add_convolution_7,"",@"SHT_CUDA_INFO"
	.sectionflags	@""
	.align	4


	//----- nvinfo : EIATTR_CUDA_API_VERSION
	.align		4
        /*0000*/ 	.byte	0x04, 0x37
        /*0002*/ 	.short	(.L_9 - .L_8)
.L_8:
        /*0004*/ 	.word	0x0000007c


	//----- nvinfo : EIATTR_KPARAM_INFO
	.align		4
.L_9:
        /*0008*/ 	.byte	0x04, 0x17
        /*000a*/ 	.short	(.L_11 - .L_10)
.L_10:
        /*000c*/ 	.word	0x00000000
        /*0010*/ 	.short	0x0003
        /*0012*/ 	.short	0x0018
        /*0014*/ 	.byte	0x00, 0xf0, 0x11, 0x00


	//----- nvinfo : EIATTR_KPARAM_INFO
	.align		4
.L_11:
        /*0018*/ 	.byte	0x04, 0x17
        /*001a*/ 	.short	(.L_13 - .L_12)
.L_12:
        /*001c*/ 	.word	0x00000000
        /*0020*/ 	.short	0x0002
        /*0022*/ 	.short	0x0010
        /*0024*/ 	.byte	0x00, 0xf4, 0x21, 0x00


	//----- nvinfo : EIATTR_KPARAM_INFO
	.align		4
.L_13:
        /*0028*/ 	.byte	0x04, 0x17
        /*002a*/ 	.short	(.L_15 - .L_14)
.L_14:
        /*002c*/ 	.word	0x00000000
        /*0030*/ 	.short	0x0001
        /*0032*/ 	.short	0x0008
        /*0034*/ 	.byte	0x00, 0xf4, 0x21, 0x00


	//----- nvinfo : EIATTR_KPARAM_INFO
	.align		4
.L_15:
        /*0038*/ 	.byte	0x04, 0x17
        /*003a*/ 	.short	(.L_17 - .L_16)
.L_16:
        /*003c*/ 	.word	0x00000000
        /*0040*/ 	.short	0x0000
        /*0042*/ 	.short	0x0000
        /*0044*/ 	.byte	0x00, 0xf4, 0x21, 0x00


	//----- nvinfo : EIATTR_SPARSE_MMA_MASK
	.align		4
.L_17:
        /*0048*/ 	.byte	0x03, 0x50
        /*004a*/ 	.short	0x0000


	//----- nvinfo : EIATTR_MAXREG_COUNT
	.align		4
        /*004c*/ 	.byte	0x03, 0x1b
        /*004e*/ 	.short	0x00ff


	//----- nvinfo : EIATTR_EXIT_INSTR_OFFSETS
	.align		4
        /*0050*/ 	.byte	0x04, 0x1c
        /*0052*/ 	.short	(.L_19 - .L_18)


	//   ....[0]....
.L_18:
        /*0054*/ 	.word	0x000001c0


	//   ....[1]....
        /*0058*/ 	.word	0x000001e0


	//----- nvinfo : EIATTR_REQNTID
	.align		4
.L_19:
        /*005c*/ 	.byte	0x04, 0x10
        /*005e*/ 	.short	(.L_21 - .L_20)
.L_20:
        /*0060*/ 	.word	0x00000080
        /*0064*/ 	.word	0x00000001
        /*0068*/ 	.word	0x00000001


	//----- nvinfo : EIATTR_CBANK_PARAM_SIZE
	.align		4
.L_21:
        /*006c*/ 	.byte	0x03, 0x19
        /*006e*/ 	.short	0x001c


	//----- nvinfo : EIATTR_PARAM_CBANK
	.align		4
        /*0070*/ 	.byte	0x04, 0x0a
        /*0072*/ 	.short	(.L_23 - .L_22)
	.align		4
.L_22:
        /*0074*/ 	.word	index@(.nv.constant0.triton_poi_fused_add_convolution_7)
        /*0078*/ 	.short	0x0210
        /*007a*/ 	.short	0x001c


	//----- nvinfo : EIATTR_SW_WAR
	.align		4
.L_23:
        /*007c*/ 	.byte	0x04, 0x36
        /*007e*/ 	.short	(.L_25 - .L_24)
.L_24:
        /*0080*/ 	.word	0x00000008
.L_25:


//--------------------- .nv.callgraph             --------------------------
	.section	.nv.callgraph,"",@"SHT_CUDA_CALLGRAPH"
	.align	4
	.sectionentsize	8
	.align		4
        /*0000*/ 	.word	0x00000000
	.align		4
        /*0004*/ 	.word	0xffffffff
	.align		4
        /*0008*/ 	.word	0x00000000
	.align		4
        /*000c*/ 	.word	0xfffffffe
	.align		4
        /*0010*/ 	.word	0x00000000
	.align		4
        /*0014*/ 	.word	0xfffffffd
	.align		4
        /*0018*/ 	.word	0x00000000
	.align		4
        /*001c*/ 	.word	0xfffffffc


//--------------------- .text.triton_poi_fused_add_convolution_7 --------------------------
	.section	.text.triton_poi_fused_add_convolution_7,"ax",@progbits
	.align	128
        .global         triton_poi_fused_add_convolution_7
        .type           triton_poi_fused_add_convolution_7,@function
        .size           triton_poi_fused_add_convolution_7,(.L_x_1 - triton_poi_fused_add_convolution_7)
        .other          triton_poi_fused_add_convolution_7,@"STO_CUDA_ENTRY STV_DEFAULT"
triton_poi_fused_add_convolution_7:
.text.triton_poi_fused_add_convolution_7:
[----:B------:R-:W0:Y:S02]  /*0000*/  LDC R1, c[0x0][0x28] ;  /* 0x00000a00ff017b82 */ /* 0x000e240000000800 */
[----:B------:R-:W1:Y:S01]  /*0010*/  S2R R0, SR_TID.X ;  /* 0x0000000000007919 */ /* 0x000e620000002100 */
[----:B------:R-:W2:Y:S01]  /*0020*/  LDC.64 R4, c[0x0][0x218] ;  /* 0x00008600ff047b82 */ /* 0x000ea20000000a00 */
[----:B------:R-:W-:Y:S01]  /*0030*/  ULDC.64 UR4, c[0x0][0x208] ;  /* 0x0000820000047ab9 */ /* 0x000fe20000000a00 */
[----:B------:R-:W3:Y:S06]  /*0040*/  S2R R9, SR_CTAID.X ;  /* 0x0000000000097919 */ /* 0x000eec0000002500 */
[----:B------:R-:W4:Y:S01]  /*0050*/  LDC.64 R6, c[0x0][0x220] ;  /* 0x00008800ff067b82 */ /* 0x000f220000000a00 */
[----:B-1----:R-:W-:-:S02]  /*0060*/  LOP3.LUT R0, R0, 0x7f, RZ, 0xc0, !PT ;  /* 0x0000007f00007812 */ /* 0x002fc400078ec0ff */
[----:B---3--:R-:W-:-:S03]  /*0070*/  SHF.R.S32.HI R2, RZ, 0x18, R9 ;  /* 0x00000018ff027819 */ /* 0x008fc60000011409 */
[----:B------:R-:W-:Y:S01]  /*0080*/  IMAD R9, R9, 0x80, R0 ;  /* 0x0000008009097824 */ /* 0x000fe200078e0200 */
[----:B------:R-:W-:Y:S02]  /*0090*/  SGXT R0, R2, 0x1 ;  /* 0x000000010200781a */ /* 0x000fe40000000200 */
[----:B------:R-:W1:Y:S02]  /*00a0*/  LDC.64 R2, c[0x0][0x210] ;  /* 0x00008400ff027b82 */ /* 0x000e640000000a00 */
[----:B------:R-:W-:Y:S02]  /*00b0*/  ISETP.GE.AND P0, PT, R9, 0x100, PT ;  /* 0x000001000900780c */ /* 0x000fe40003f06270 */
[----:B------:R-:W-:-:S04]  /*00c0*/  LEA.HI R0, R0, R9, RZ, 0x4 ;  /* 0x0000000900007211 */ /* 0x000fc800078f20ff */
[----:B------:R-:W-:-:S04]  /*00d0*/  SHF.R.S32.HI R0, RZ, 0x4, R0 ;  /* 0x00000004ff007819 */ /* 0x000fc80000011400 */
[----:B------:R-:W-:-:S04]  /*00e0*/  LEA.HI R8, R0, R0, RZ, 0x2 ;  /* 0x0000000000087211 */ /* 0x000fc800078f10ff */
[----:B------:R-:W-:-:S05]  /*00f0*/  LOP3.LUT R11, R8, 0xfffffffc, RZ, 0xc0, !PT ;  /* 0xfffffffc080b7812 */ /* 0x000fca00078ec0ff */
[----:B------:R-:W-:Y:S02]  /*0100*/  IMAD.IADD R11, R0, 0x1, -R11 ;  /* 0x00000001000b7824 */ /* 0x000fe400078e0a0b */
[----:B------:R-:W-:Y:S02]  /*0110*/  IMAD.MOV.U32 R0, RZ, RZ, RZ ;  /* 0x000000ffff007224 */ /* 0x000fe400078e00ff */
[----:B--2---:R-:W-:Y:S01]  /*0120*/  IMAD.WIDE R4, R11, 0x4, R4 ;  /* 0x000000040b047825 */ /* 0x004fe200078e0204 */
[----:B------:R-:W-:-:S03]  /*0130*/  HFMA2.MMA R11, -RZ, RZ, 0, 0 ;  /* 0x00000000ff0b7435 */ /* 0x000fc600000001ff */
[----:B-1----:R-:W-:Y:S01]  /*0140*/  IMAD.WIDE R2, R9, 0x4, R2 ;  /* 0x0000000409027825 */ /* 0x002fe200078e0202 */
[----:B------:R-:W-:-:S03]  /*0150*/  MOV R8, RZ ;  /* 0x000000ff00087202 */ /* 0x000fc60000000f00 */
[----:B----4-:R-:W-:Y:S01]  /*0160*/  IMAD.WIDE R6, R9, 0x4, R6 ;  /* 0x0000000409067825 */ /* 0x010fe200078e0206 */
[----:B------:R-:W2:Y:S04]  /*0170*/  @!P0 LDG.E R0, desc[UR4][R2.64] ;  /* 0x0000000402008981 */ /* 0x000ea8000c1e1900 */
[----:B------:R-:W2:Y:S04]  /*0180*/  @!P0 LDG.E.EL R11, desc[UR4][R4.64] ;  /* 0x00000004040b8981 */ /* 0x000ea8000c2e1900 */
[----:B------:R-:W3:Y:S01]  /*0190*/  @!P0 LDG.E R8, desc[UR4][R6.64] ;  /* 0x0000000406088981 */ /* 0x000ee2000c1e1900 */
[----:B--2---:R-:W-:-:S04]  /*01a0*/  FADD R11, R11, R0 ;  /* 0x000000000b0b7221 */ /* 0x004fc80000000000 */
[----:B---3--:R-:W-:Y:S01]  /*01b0*/  FADD R11, R11, R8 ;  /* 0x000000080b0b7221 */ /* 0x008fe20000000000 */
[----:B------:R-:W-:Y:S06]  /*01c0*/  @P0 EXIT ;  /* 0x000000000000094d */ /* 0x000fec0003800000 */
[----:B------:R-:W-:Y:S01]  /*01d0*/  STG.E desc[UR4][R2.64], R11 ;  /* 0x0000000b02007986 */ /* 0x000fe2000c101904 */
[----:B------:R-:W-:Y:S05]  /*01e0*/  EXIT ;  /* 0x000000000000794d */ /* 0x000fea0003800000 */
.L_x_0:
[----:B------:R-:W-:-:S00]  /*01f0*/  BRA `(.L_x_0) ;  /* 0xfffffffc00fc7947 */ /* 0x000fc0000383ffff */
[----:B------:R-:W-:-:S00]  /*0200*/  NOP ;  /* 0x0000000000007918 */ /* 0x000fc00000000000 */
[----:B------:R-:W-:-:S00]  /*0210*/  NOP ;  /* 0x0000000000007918 */ /* 0x000fc00000000000 */
[----:B------:R-:W-:-:S00]  /*0220*/  NOP ;  /* 0x0000000000007918 */ /* 0x000fc00000000000 */
[----:B------:R-:W-:-:S00]  /*0230*/  NOP ;  /* 0x0000000000007918 */ /* 0x000fc00000000000 */
[----:B------:R-:W-:-:S00]  /*0240*/  NOP ;  /* 0x0000000000007918 */ /* 0x000fc00000000000 */
[----:B------:R-:W-:-:S00]  /*0250*/  NOP ;  /* 0x0000000000007918 */ /* 0x000fc00000000000 */
[----:B------:R-:W-:-:S00]  /*0260*/  NOP ;  /* 0x0000000000007918 */ /* 0x000fc00000000000 */
[----:B------:R-:W-:-:S00]  /*0270*/  NOP ;  /* 0x0000000000007918 */ /* 0x000fc00000000000 */
.L_x_1:


//--------------------- .nv.constant0.triton_poi_fused_add_convolution_7 --------------------------
	.section	.nv.constant0.triton_poi_fused_add_convolution_7,"a",@progbits
	.sectionflags	@""
	.align	4
.nv.constant0.triton_poi_fused_add_convolution_7:
	.zero		556
